	.headerflags	@"EF_CUDA_TEXMODE_UNIFIED EF_CUDA_64BIT_ADDRESS EF_CUDA_ACCELERATORS EF_CUDA_SM90 EF_CUDA_VIRTUAL_SM(EF_CUDA_SM90)"
	.elftype	@"ET_EXEC"


//--------------------- .nv.info                  --------------------------
	.section	.nv.info,"",@"SHT_CUDA_INFO"
	.align	4


	//----- nvinfo : EIATTR_REGCOUNT
	.align		4
        /*0000*/ 	.byte	0x04, 0x2f
        /*0002*/ 	.short	(.L_3 - .L_2)
	.align		4
.L_2:
        /*0004*/ 	.word	index@(triton_poi_fused__native_batch_norm_legit_no_training_cat_relu_38)
        /*0008*/ 	.word	0x00000020


	//----- nvinfo : EIATTR_MIN_STACK_SIZE
	.align		4
.L_3:
        /*000c*/ 	.byte	0x04, 0x12
        /*000e*/ 	.short	(.L_5 - .L_4)
	.align		4
.L_4:
        /*0010*/ 	.word	index@(triton_poi_fused__native_batch_norm_legit_no_training_cat_relu_38)
        /*0014*/ 	.word	0x00000000


	//----- nvinfo : EIATTR_FRAME_SIZE
	.align		4
.L_5:
        /*0018*/ 	.byte	0x04, 0x11
        /*001a*/ 	.short	(.L_7 - .L_6)
	.align		4
.L_6:
        /*001c*/ 	.word	index@(triton_poi_fused__native_batch_norm_legit_no_training_cat_relu_38)
        /*0020*/ 	.word	0x00000000


	//----- nvinfo : EIATTR_MIN_STACK_SIZE
	.align		4
.L_7:
        /*0024*/ 	.byte	0x04, 0x12
        /*0026*/ 	.short	(.L_9 - .L_8)
	.align		4
.L_8:
        /*0028*/ 	.word	index@(triton_poi_fused__native_batch_norm_legit_no_training_cat_relu_38)
        /*002c*/ 	.word	0x00000000
.L_9:


//--------------------- .nv.info.triton_poi_fused__native_batch_norm_legit_no_training_cat_relu_38 --------------------------
	.section	.nv.info.triton_poi_fused__native_batch_norm_legit_no_training_cat_relu_38,"",@"SHT_CUDA_INFO"
	.sectionflags	@""
	.align	4


	//----- nvinfo : EIATTR_CUDA_API_VERSION
	.align		4
        /*0000*/ 	.byte	0x04, 0x37
        /*0002*/ 	.short	(.L_11 - .L_10)
.L_10:
        /*0004*/ 	.word	0x0000007c


	//----- nvinfo : EIATTR_KPARAM_INFO
	.align		4
.L_11:
        /*0008*/ 	.byte	0x04, 0x17
        /*000a*/ 	.short	(.L_13 - .L_12)
.L_12:
        /*000c*/ 	.word	0x00000000
        /*0010*/ 	.short	0x0009
        /*0012*/ 	.short	0x0048
        /*0014*/ 	.byte	0x00, 0xf0, 0x11, 0x00


	//----- nvinfo : EIATTR_KPARAM_INFO
	.align		4
.L_13:
        /*0018*/ 	.byte	0x04, 0x17
        /*001a*/ 	.short	(.L_15 - .L_14)
.L_14:
        /*001c*/ 	.word	0x00000000
        /*0020*/ 	.short	0x0008
        /*0022*/ 	.short	0x0040
        /*0024*/ 	.byte	0x00, 0xf4, 0x21, 0x00


	//----- nvinfo : EIATTR_KPARAM_INFO
	.align		4
.L_15:
        /*0028*/ 	.byte	0x04, 0x17
        /*002a*/ 	.short	(.L_17 - .L_16)
.L_16:
        /*002c*/ 	.word	0x00000000
        /*0030*/ 	.short	0x0007
        /*0032*/ 	.short	0x0038
        /*0034*/ 	.byte	0x00, 0xf4, 0x21, 0x00


	//----- nvinfo : EIATTR_KPARAM_INFO
	.align		4
.L_17:
        /*0038*/ 	.byte	0x04, 0x17
        /*003a*/ 	.short	(.L_19 - .L_18)
.L_18:
        /*003c*/ 	.word	0x00000000
        /*0040*/ 	.short	0x0006
        /*0042*/ 	.short	0x0030
        /*0044*/ 	.byte	0x00, 0xf4, 0x21, 0x00


	//----- nvinfo : EIATTR_KPARAM_INFO
	.align		4
.L_19:
        /*0048*/ 	.byte	0x04, 0x17
        /*004a*/ 	.short	(.L_21 - .L_20)
.L_20:
        /*004c*/ 	.word	0x00000000
        /*0050*/ 	.short	0x0005
        /*0052*/ 	.short	0x0028
        /*0054*/ 	.byte	0x00, 0xf4, 0x21, 0x00


	//----- nvinfo : EIATTR_KPARAM_INFO
	.align		4
.L_21:
        /*0058*/ 	.byte	0x04, 0x17
        /*005a*/ 	.short	(.L_23 - .L_22)
.L_22:
        /*005c*/ 	.word	0x00000000
        /*0060*/ 	.short	0x0004
        /*0062*/ 	.short	0x0020
        /*0064*/ 	.byte	0x00, 0xf4, 0x21, 0x00


	//----- nvinfo : EIATTR_KPARAM_INFO
	.align		4
.L_23:
        /*0068*/ 	.byte	0x04, 0x17
        /*006a*/ 	.short	(.L_25 - .L_24)
.L_24:
        /*006c*/ 	.word	0x00000000
        /*0070*/ 	.short	0x0003
        /*0072*/ 	.short	0x0018
        /*0074*/ 	.byte	0x00, 0xf4, 0x21, 0x00


	//----- nvinfo : EIATTR_KPARAM_INFO
	.align		4
.L_25:
        /*0078*/ 	.byte	0x04, 0x17
        /*007a*/ 	.short	(.L_27 - .L_26)
.L_26:
        /*007c*/ 	.word	0x00000000
        /*0080*/ 	.short	0x0002
        /*0082*/ 	.short	0x0010
        /*0084*/ 	.byte	0x00, 0xf4, 0x21, 0x00


	//----- nvinfo : EIATTR_KPARAM_INFO
	.align		4
.L_27:
        /*0088*/ 	.byte	0x04, 0x17
        /*008a*/ 	.short	(.L_29 - .L_28)
.L_28:
        /*008c*/ 	.word	0x00000000
        /*0090*/ 	.short	0x0001
        /*0092*/ 	.short	0x0008
        /*0094*/ 	.byte	0x00, 0xf4, 0x21, 0x00


	//----- nvinfo : EIATTR_KPARAM_INFO
	.align		4
.L_29:
        /*0098*/ 	.byte	0x04, 0x17
        /*009a*/ 	.short	(.L_31 - .L_30)
.L_30:
        /*009c*/ 	.word	0x00000000
        /*00a0*/ 	.short	0x0000
        /*00a2*/ 	.short	0x0000
        /*00a4*/ 	.byte	0x00, 0xf4, 0x21, 0x00


	//----- nvinfo : EIATTR_SPARSE_MMA_MASK
	.align		4
.L_31:
        /*00a8*/ 	.byte	0x03, 0x50
        /*00aa*/ 	.short	0x0000


	//----- nvinfo : EIATTR_MAXREG_COUNT
	.align		4
        /*00ac*/ 	.byte	0x03, 0x1b
        /*00ae*/ 	.short	0x00ff


	//----- nvinfo : EIATTR_EXIT_INSTR_OFFSETS
	.align		4
        /*00b0*/ 	.byte	0x04, 0x1c
        /*00b2*/ 	.short	(.L_33 - .L_32)


	//   ....[0]....
.L_32:
        /*00b4*/ 	.word	0x00000760


	//   ....[1]....
        /*00b8*/ 	.word	0x00000780


	//----- nvinfo : EIATTR_REQNTID
	.align		4
.L_33:
        /*00bc*/ 	.byte	0x04, 0x10
        /*00be*/ 	.short	(.L_35 - .L_34)
.L_34:
        /*00c0*/ 	.word	0x00000100
        /*00c4*/ 	.word	0x00000001
        /*00c8*/ 	.word	0x00000001


	//----- nvinfo : EIATTR_CBANK_PARAM_SIZE
	.align		4
.L_35:
        /*00cc*/ 	.byte	0x03, 0x19
        /*00ce*/ 	.short	0x004c


	//----- nvinfo : EIATTR_PARAM_CBANK
	.align		4
        /*00d0*/ 	.byte	0x04, 0x0a
        /*00d2*/ 	.short	(.L_37 - .L_36)
	.align		4
.L_36:
        /*00d4*/ 	.word	index@(.nv.constant0.triton_poi_fused__native_batch_norm_legit_no_training_cat_relu_38)
        /*00d8*/ 	.short	0x0210
        /*00da*/ 	.short	0x004c


	//----- nvinfo : EIATTR_SW_WAR
	.align		4
.L_37:
        /*00dc*/ 	.byte	0x04, 0x36
        /*00de*/ 	.short	(.L_39 - .L_38)
.L_38:
        /*00e0*/ 	.word	0x00000008
.L_39:


//--------------------- .nv.callgraph             --------------------------
	.section	.nv.callgraph,"",@"SHT_CUDA_CALLGRAPH"
	.align	4
	.sectionentsize	8
	.align		4
        /*0000*/ 	.word	0x00000000
	.align		4
        /*0004*/ 	.word	0xffffffff
	.align		4
        /*0008*/ 	.word	0x00000000
	.align		4
        /*000c*/ 	.word	0xfffffffe
	.align		4
        /*0010*/ 	.word	0x00000000
	.align		4
        /*0014*/ 	.word	0xfffffffd
	.align		4
        /*0018*/ 	.word	0x00000000
	.align		4
        /*001c*/ 	.word	0xfffffffc


//--------------------- .nv.constant4             --------------------------
	.section	.nv.constant4,"a",@progbits
	.align	8
	.align		8
.nv.constant4:
        /*0000*/ 	.dword	_$_str
	.align		8
        /*0008*/ 	.dword	_$_str_$_2


//--------------------- .text.triton_poi_fused__native_batch_norm_legit_no_training_cat_relu_38 --------------------------
	.section	.text.triton_poi_fused__native_batch_norm_legit_no_training_cat_relu_38,"ax",@progbits
	.align	128
        .global         triton_poi_fused__native_batch_norm_legit_no_training_cat_relu_38
        .type           triton_poi_fused__native_batch_norm_legit_no_training_cat_relu_38,@function
        .size           triton_poi_fused__native_batch_norm_legit_no_training_cat_relu_38,(.L_x_1 - triton_poi_fused__native_batch_norm_legit_no_training_cat_relu_38)
        .other          triton_poi_fused__native_batch_norm_legit_no_training_cat_relu_38,@"STO_CUDA_ENTRY STV_DEFAULT"
triton_poi_fused__native_batch_norm_legit_no_training_cat_relu_38:
.text.triton_poi_fused__native_batch_norm_legit_no_training_cat_relu_38:
[----:B------:R-:W0:Y:S01]  /*0000*/  LDC R1, c[0x0][0x28] ;  /* 0x00000a00ff017b82 */ /* 0x000e220000000800 */
[----:B------:R-:W1:Y:S07]  /*0010*/  S2R R0, SR_TID.X ;  /* 0x0000000000007919 */ /* 0x000e6e0000002100 */
[----:B------:R-:W2:Y:S01]  /*0020*/  LDC.64 R24, c[0x0][0x218] ;  /* 0x00008600ff187b82 */ /* 0x000ea20000000a00 */
[----:B------:R-:W-:Y:S01]  /*0030*/  IMAD.MOV.U32 R14, RZ, RZ, RZ ;  /* 0x000000ffff0e7224 */ /* 0x000fe200078e00ff */
[----:B------:R-:W-:Y:S01]  /*0040*/  CS2R R16, SRZ ;  /* 0x0000000000107805 */ /* 0x000fe2000001ff00 */
[----:B------:R-:W3:Y:S01]  /*0050*/  S2R R3, SR_CTAID.X ;  /* 0x0000000000037919 */ /* 0x000ee20000002500 */
[----:B------:R-:W-:Y:S01]  /*0060*/  ULDC.64 UR4, c[0x0][0x208] ;  /* 0x0000820000047ab9 */ /* 0x000fe20000000a00 */
[----:B------:R-:W-:-:S03]  /*0070*/  ULDC.64 UR6, c[0x0][0x220] ;  /* 0x0000880000067ab9 */ /* 0x000fc60000000a00 */
[----:B------:R-:W4:Y:S08]  /*0080*/  LDC.64 R28, c[0x0][0x210] ;  /* 0x00008400ff1c7b82 */ /* 0x000f300000000a00 */
[----:B------:R-:W5:Y:S08]  /*0090*/  LDC.64 R18, c[0x0][0x228] ;  /* 0x00008a00ff127b82 */ /* 0x000f700000000a00 */
[----:B------:R-:W2:Y:S01]  /*00a0*/  LDC.64 R12, c[0x0][0x238] ;  /* 0x00008e00ff0c7b82 */ /* 0x000ea20000000a00 */
[----:B-1----:R-:W-:-:S05]  /*00b0*/  IMAD.SHL.U32 R0, R0, 0x2, RZ ;  /* 0x0000000200007824 */ /* 0x002fca00078e00ff */
[----:B------:R-:W-:-:S05]  /*00c0*/  LOP3.LUT R0, R0, 0x1fe, RZ, 0xc0, !PT ;  /* 0x000001fe00007812 */ /* 0x000fca00078ec0ff */
[----:B---3--:R-:W-:-:S04]  /*00d0*/  IMAD R0, R3, 0x200, R0 ;  /* 0x0000020003007824 */ /* 0x008fc800078e0200 */
[C---:B------:R-:W-:Y:S01]  /*00e0*/  IMAD.HI R7, R0.reuse, 0x17ad2209, RZ ;  /* 0x17ad220900077827 */ /* 0x040fe200078e02ff */
[----:B------:R-:W-:Y:S02]  /*00f0*/  SHF.R.S32.HI R3, RZ, 0x1f, R0 ;  /* 0x0000001fff037819 */ /* 0x000fe40000011400 */
[----:B------:R-:W-:Y:S02]  /*0100*/  ISETP.GE.AND P0, PT, R0, 0x15a00, PT ;  /* 0x00015a000000780c */ /* 0x000fe40003f06270 */
[----:B------:R-:W-:Y:S02]  /*0110*/  LEA.HI R4, R3, R0, RZ, 0x4 ;  /* 0x0000000003047211 */ /* 0x000fe400078f20ff */
[----:B------:R-:W1:Y:S01]  /*0120*/  LDC.64 R2, c[0x0][0x230] ;  /* 0x00008c00ff027b82 */ /* 0x000e620000000a00 */
[----:B------:R-:W-:Y:S02]  /*0130*/  SHF.R.U32.HI R8, RZ, 0x1f, R7 ;  /* 0x0000001fff087819 */ /* 0x000fe40000011607 */
[----:B------:R-:W-:-:S02]  /*0140*/  SHF.R.S32.HI R15, RZ, 0x4, R4 ;  /* 0x00000004ff0f7819 */ /* 0x000fc40000011404 */
[----:B------:R-:W-:-:S03]  /*0150*/  LEA.HI.SX32 R7, R7, R8, 0x15 ;  /* 0x0000000807077211 */ /* 0x000fc600078faaff */
[----:B------:R-:W-:-:S05]  /*0160*/  IMAD.HI R5, R15, 0x17ad2209, RZ ;  /* 0x17ad22090f057827 */ /* 0x000fca00078e02ff */
[----:B------:R-:W-:-:S04]  /*0170*/  SHF.R.U32.HI R6, RZ, 0x1f, R5 ;  /* 0x0000001fff067819 */ /* 0x000fc80000011605 */
[----:B------:R-:W-:Y:S02]  /*0180*/  LEA.HI.SX32 R6, R5, R6, 0x19 ;  /* 0x0000000605067211 */ /* 0x000fe400078fcaff */
[----:B------:R-:W-:Y:S01]  /*0190*/  LOP3.LUT R5, R4, 0xfffffff0, RZ, 0xc0, !PT ;  /* 0xfffffff004057812 */ /* 0x000fe200078ec0ff */
[C---:B------:R-:W-:Y:S02]  /*01a0*/  IMAD R4, R7.reuse, -0x5680, R0 ;  /* 0xffffa98007047824 */ /* 0x040fe400078e0200 */
[----:B------:R-:W-:Y:S02]  /*01b0*/  IMAD R15, R6, -0x568, R15 ;  /* 0xfffffa98060f7824 */ /* 0x000fe400078e020f */
[----:B------:R-:W-:Y:S02]  /*01c0*/  IMAD R6, R7, 0x5500, RZ ;  /* 0x0000550007067824 */ /* 0x000fe400078e02ff */
[----:B-1----:R-:W-:-:S03]  /*01d0*/  IMAD.WIDE R2, R15, 0x4, R2 ;  /* 0x000000040f027825 */ /* 0x002fc600078e0202 */
[--C-:B------:R-:W-:Y:S01]  /*01e0*/  SHF.R.S32.HI R9, RZ, 0x1f, R6.reuse ;  /* 0x0000001fff097819 */ /* 0x100fe20000011406 */
[----:B------:R-:W-:Y:S01]  /*01f0*/  IMAD.IADD R5, R0, 0x1, -R5 ;  /* 0x0000000100057824 */ /* 0x000fe200078e0a05 */
[----:B------:R-:W3:Y:S01]  /*0200*/  @!P0 LDG.E.EL R14, desc[UR4][R2.64] ;  /* 0x00000004020e8981 */ /* 0x000ee2000c2e1900 */
[C---:B------:R-:W-:Y:S02]  /*0210*/  IMAD.SHL.U32 R8, R15.reuse, 0x10, RZ ;  /* 0x000000100f087824 */ /* 0x040fe400078e00ff */
[--C-:B------:R-:W-:Y:S01]  /*0220*/  IMAD.IADD R4, R4, 0x1, R6.reuse ;  /* 0x0000000104047824 */ /* 0x100fe200078e0206 */
[----:B------:R1:W3:Y:S01]  /*0230*/  @!P0 LDG.E.EL R16, desc[UR4][R2.64] ;  /* 0x0000000402108981 */ /* 0x0002e2000c2e1900 */
[----:B------:R-:W-:Y:S01]  /*0240*/  VIADD R10, R15, 0xfffffc00 ;  /* 0xfffffc000f0a7836 */ /* 0x000fe20000000000 */
[----:B------:R-:W-:Y:S02]  /*0250*/  IADD3 R6, P1, P2, R8, R5, R6 ;  /* 0x0000000508067210 */ /* 0x000fe40007a3e006 */
[----:B------:R-:W-:-:S02]  /*0260*/  SHF.R.S32.HI R5, RZ, 0x1f, R5 ;  /* 0x0000001fff057819 */ /* 0x000fc40000011405 */
[----:B------:R-:W-:Y:S02]  /*0270*/  SHF.R.S32.HI R8, RZ, 0x1f, R8 ;  /* 0x0000001fff087819 */ /* 0x000fe40000011408 */
[----:B------:R-:W-:Y:S01]  /*0280*/  ISETP.LT.U32.AND P3, PT, R10, 0x150, !P0 ;  /* 0x000001500a00780c */ /* 0x000fe20004761070 */
[----:B------:R-:W-:Y:S01]  /*0290*/  IMAD R7, R7, -0x1380, R4 ;  /* 0xffffec8007077824 */ /* 0x000fe200078e0204 */
[----:B------:R-:W-:Y:S01]  /*02a0*/  IADD3.X R5, R8, R5, R9, P1, P2 ;  /* 0x0000000508057210 */ /* 0x000fe20000fe4409 */
[----:B------:R-:W5:Y:S01]  /*02b0*/  LDC.64 R10, c[0x0][0x240] ;  /* 0x00009000ff0a7b82 */ /* 0x000f620000000a00 */
[----:B------:R-:W-:Y:S02]  /*02c0*/  ISETP.GT.AND P4, PT, R15, 0x54f, !P0 ;  /* 0x0000054f0f00780c */ /* 0x000fe40004784270 */
[----:B------:R-:W-:Y:S01]  /*02d0*/  LEA R20, P1, R6, UR6, 0x2 ;  /* 0x0000000606147c11 */ /* 0x000fe2000f8210ff */
[----:B--2---:R-:W-:Y:S01]  /*02e0*/  IMAD.WIDE R24, R7, 0x4, R24 ;  /* 0x0000000407187825 */ /* 0x004fe200078e0218 */
[----:B------:R-:W-:-:S02]  /*02f0*/  CS2R R8, SRZ ;  /* 0x0000000000087805 */ /* 0x000fc4000001ff00 */
[----:B------:R-:W-:Y:S02]  /*0300*/  LEA.HI.X R21, R6, UR7, R5, 0x2, P1 ;  /* 0x0000000706157c11 */ /* 0x000fe400088f1405 */
[----:B------:R-:W-:-:S06]  /*0310*/  CS2R R6, SRZ ;  /* 0x0000000000067805 */ /* 0x000fcc000001ff00 */
[----:B------:R2:W3:Y:S04]  /*0320*/  @P3 LDG.E.64 R6, desc[UR4][R20.64+-0x10000] ;  /* 0xff00000414063981 */ /* 0x0004e8000c1e1b00 */
[----:B------:R-:W3:Y:S01]  /*0330*/  @P4 LDG.E.64 R8, desc[UR4][R24.64+-0x5400] ;  /* 0xffac000418084981 */ /* 0x000ee2000c1e1b00 */
[----:B------:R-:W-:-:S04]  /*0340*/  ISETP.GE.AND P1, PT, R15, 0x400, PT ;  /* 0x000004000f00780c */ /* 0x000fc80003f26270 */
[----:B------:R-:W-:Y:S01]  /*0350*/  ISETP.LT.AND P2, PT, R0, 0x15a00, !P1 ;  /* 0x00015a000000780c */ /* 0x000fe20004f41270 */
[----:B----4-:R-:W-:Y:S01]  /*0360*/  IMAD.WIDE R28, R4, 0x4, R28 ;  /* 0x00000004041c7825 */ /* 0x010fe200078e021c */
[----:B-1----:R-:W-:Y:S02]  /*0370*/  CS2R R2, SRZ ;  /* 0x0000000000027805 */ /* 0x002fe4000001ff00 */
[----:B------:R-:W-:Y:S02]  /*0380*/  CS2R R4, SRZ ;  /* 0x0000000000047805 */ /* 0x000fe4000001ff00 */
[----:B--2---:R-:W-:Y:S01]  /*0390*/  CS2R R20, SRZ ;  /* 0x0000000000147805 */ /* 0x004fe2000001ff00 */
[----:B-----5:R-:W-:-:S06]  /*03a0*/  IMAD.WIDE R26, R15, 0x4, R18 ;  /* 0x000000040f1a7825 */ /* 0x020fcc00078e0212 */
[----:B------:R-:W2:Y:S04]  /*03b0*/  @P2 LDG.E.64 R2, desc[UR4][R28.64] ;  /* 0x000000041c022981 */ /* 0x000ea8000c1e1b00 */
[----:B------:R-:W4:Y:S01]  /*03c0*/  @P2 LDG.E.64 R4, desc[UR4][R24.64] ;  /* 0x0000000418042981 */ /* 0x000f22000c1e1b00 */
[----:B------:R-:W-:Y:S01]  /*03d0*/  CS2R R18, SRZ ;  /* 0x0000000000127805 */ /* 0x000fe2000001ff00 */
[----:B------:R-:W-:Y:S02]  /*03e0*/  IMAD.MOV.U32 R22, RZ, RZ, RZ ;  /* 0x000000ffff167224 */ /* 0x000fe400078e00ff */
[----:B------:R-:W5:Y:S01]  /*03f0*/  @!P0 LDG.E.EL R17, desc[UR4][R26.64] ;  /* 0x000000041a118981 */ /* 0x000f62000c2e1900 */
[----:B0-----:R-:W-:-:S03]  /*0400*/  IMAD.WIDE R12, R15, 0x4, R12 ;  /* 0x000000040f0c7825 */ /* 0x001fc600078e020c */
[----:B------:R-:W2:Y:S01]  /*0410*/  @!P0 LDG.E.EL R20, desc[UR4][R26.64] ;  /* 0x000000041a148981 */ /* 0x000ea2000c2e1900 */
[----:B------:R-:W-:-:S03]  /*0420*/  IMAD.WIDE R10, R15, 0x4, R10 ;  /* 0x000000040f0a7825 */ /* 0x000fc600078e020a */
[----:B------:R-:W2:Y:S04]  /*0430*/  @!P0 LDG.E.EL R19, desc[UR4][R12.64] ;  /* 0x000000040c138981 */ /* 0x000ea8000c2e1900 */
[----:B------:R0:W4:Y:S04]  /*0440*/  @!P0 LDG.E.EL R18, desc[UR4][R12.64] ;  /* 0x000000040c128981 */ /* 0x000128000c2e1900 */
[----:B------:R-:W5:Y:S04]  /*0450*/  @!P0 LDG.E.EL R22, desc[UR4][R10.64] ;  /* 0x000000040a168981 */ /* 0x000f68000c2e1900 */
[----:B------:R1:W5:Y:S01]  /*0460*/  @!P0 LDG.E.EL R21, desc[UR4][R10.64] ;  /* 0x000000040a158981 */ /* 0x000362000c2e1900 */
[----:B------:R-:W-:Y:S01]  /*0470*/  ISETP.GE.AND P5, PT, R15, 0x550, PT ;  /* 0x000005500f00780c */ /* 0x000fe20003fa6270 */
[----:B0-----:R-:W-:-:S02]  /*0480*/  IMAD.MOV.U32 R13, RZ, RZ, 0x3e800000 ;  /* 0x3e800000ff0d7424 */ /* 0x001fc400078e00ff */
[----:B---3--:R-:W-:Y:S01]  /*0490*/  FADD R14, R14, 0.0010000000474974513054 ;  /* 0x3a83126f0e0e7421 */ /* 0x008fe20000000000 */
[----:B------:R-:W-:-:S05]  /*04a0*/  FADD R16, R16, 0.0010000000474974513054 ;  /* 0x3a83126f10107421 */ /* 0x000fca0000000000 */
[----:B------:R-:W0:Y:S08]  /*04b0*/  MUFU.SQRT R14, R14 ;  /* 0x0000000e000e7308 */ /* 0x000e300000002000 */
[----:B------:R-:W3:Y:S01]  /*04c0*/  MUFU.SQRT R16, R16 ;  /* 0x0000001000107308 */ /* 0x000ee20000002000 */
[----:B------:R-:W-:Y:S02]  /*04d0*/  SEL R7, R7, RZ, P3 ;  /* 0x000000ff07077207 */ /* 0x000fe40001800000 */
[----:B------:R-:W-:-:S02]  /*04e0*/  SEL R6, R6, RZ, P3 ;  /* 0x000000ff06067207 */ /* 0x000fc40001800000 */
[----:B------:R-:W-:Y:S02]  /*04f0*/  @P5 SEL R7, R9, RZ, P4 ;  /* 0x000000ff09075207 */ /* 0x000fe40002000000 */
[----:B------:R-:W-:Y:S02]  /*0500*/  @P5 SEL R6, R8, RZ, P4 ;  /* 0x000000ff08065207 */ /* 0x000fe40002000000 */
[----:B0-----:R-:W-:Y:S01]  /*0510*/  FSETP.GT.AND P3, PT, R14, 8.50705917302346158658e+37, PT ;  /* 0x7e8000000e00780b */ /* 0x001fe20003f64000 */
[----:B------:R-:W0:Y:S01]  /*0520*/  LDC.64 R8, c[0x0][0x248] ;  /* 0x00009200ff087b82 */ /* 0x000e220000000a00 */
[----:B---3--:R-:W-:Y:S02]  /*0530*/  FSETP.GT.AND P4, PT, R16, 8.50705917302346158658e+37, PT ;  /* 0x7e8000001000780b */ /* 0x008fe40003f84000 */
[----:B------:R-:W-:Y:S02]  /*0540*/  FSETP.GEU.AND P5, PT, R14, 1.175494350822287508e-38, PT ;  /* 0x008000000e00780b */ /* 0x000fe40003fae000 */
[----:B------:R-:W-:-:S07]  /*0550*/  FSETP.GEU.AND P6, PT, R16, 1.175494350822287508e-38, PT ;  /* 0x008000001000780b */ /* 0x000fce0003fce000 */
[----:B------:R-:W-:Y:S02]  /*0560*/  @P3 FMUL R14, R14, 0.25 ;  /* 0x3e8000000e0e3820 */ /* 0x000fe40000400000 */
[----:B------:R-:W-:Y:S02]  /*0570*/  @P4 FMUL R16, R16, 0.25 ;  /* 0x3e80000010104820 */ /* 0x000fe40000400000 */
[----:B------:R-:W-:Y:S02]  /*0580*/  @!P5 FMUL R14, R14, 16777216 ;  /* 0x4b8000000e0ed820 */ /* 0x000fe40000400000 */
[----:B------:R-:W-:-:S04]  /*0590*/  @!P6 FMUL R16, R16, 16777216 ;  /* 0x4b8000001010e820 */ /* 0x000fc80000400000 */
[----:B------:R-:W3:Y:S01]  /*05a0*/  MUFU.RCP R14, R14 ;  /* 0x0000000e000e7308 */ /* 0x000ee20000001000 */
[----:B-1----:R-:W-:-:S07]  /*05b0*/  FSEL R11, R13, 1, P3 ;  /* 0x3f8000000d0b7808 */ /* 0x002fce0001800000 */
[----:B------:R-:W1:Y:S01]  /*05c0*/  MUFU.RCP R16, R16 ;  /* 0x0000001000107308 */ /* 0x000e620000001000 */
[----:B--2---:R-:W-:Y:S02]  /*05d0*/  SEL R10, R2, RZ, P2 ;  /* 0x000000ff020a7207 */ /* 0x004fe40001000000 */
[----:B------:R-:W-:Y:S02]  /*05e0*/  SEL R12, R3, RZ, P2 ;  /* 0x000000ff030c7207 */ /* 0x000fe40001000000 */
[----:B----4-:R-:W-:Y:S01]  /*05f0*/  SEL R15, R4, RZ, P2 ;  /* 0x000000ff040f7207 */ /* 0x010fe20001000000 */
[----:B------:R-:W2:Y:S01]  /*0600*/  LDC.64 R2, c[0x0][0x250] ;  /* 0x00009400ff027b82 */ /* 0x000ea20000000a00 */
[----:B------:R-:W-:Y:S02]  /*0610*/  FSEL R13, R13, 1, P4 ;  /* 0x3f8000000d0d7808 */ /* 0x000fe40002000000 */
[----:B------:R-:W-:Y:S01]  /*0620*/  SEL R5, R5, RZ, P2 ;  /* 0x000000ff05057207 */ /* 0x000fe20001000000 */
[----:B------:R-:W-:Y:S01]  /*0630*/  @!P5 FMUL R11, R11, 16777216 ;  /* 0x4b8000000b0bd820 */ /* 0x000fe20000400000 */
[----:B------:R-:W-:Y:S01]  /*0640*/  @!P1 FADD R6, R10, R15 ;  /* 0x0000000f0a069221 */ /* 0x000fe20000000000 */
[----:B------:R-:W-:-:S02]  /*0650*/  @!P6 FMUL R13, R13, 16777216 ;  /* 0x4b8000000d0de820 */ /* 0x000fc40000400000 */
[----:B------:R-:W-:Y:S01]  /*0660*/  @!P1 FADD R7, R12, R5 ;  /* 0x000000050c079221 */ /* 0x000fe20000000000 */
[----:B---3--:R-:W-:Y:S01]  /*0670*/  FMUL R14, R14, R11 ;  /* 0x0000000b0e0e7220 */ /* 0x008fe20000400000 */
[----:B-1----:R-:W-:Y:S01]  /*0680*/  FMUL R13, R16, R13 ;  /* 0x0000000d100d7220 */ /* 0x002fe20000400000 */
[----:B-----5:R-:W-:Y:S01]  /*0690*/  FADD R17, R6, -R17 ;  /* 0x8000001106117221 */ /* 0x020fe20000000000 */
[----:B------:R-:W-:-:S03]  /*06a0*/  FADD R20, R7, -R20 ;  /* 0x8000001407147221 */ /* 0x000fc60000000000 */
[----:B------:R-:W-:Y:S01]  /*06b0*/  FMUL R17, R17, R14 ;  /* 0x0000000e11117220 */ /* 0x000fe20000400000 */
[----:B------:R-:W-:Y:S01]  /*06c0*/  FMUL R20, R20, R13 ;  /* 0x0000000d14147220 */ /* 0x000fe20000400000 */
[----:B0-----:R-:W-:-:S04]  /*06d0*/  IMAD.WIDE R8, R0, 0x4, R8 ;  /* 0x0000000400087825 */ /* 0x001fc800078e0208 */
[----:B------:R-:W-:Y:S01]  /*06e0*/  FFMA R17, R17, R19, R22 ;  /* 0x0000001311117223 */ /* 0x000fe20000000016 */
[----:B------:R-:W-:Y:S01]  /*06f0*/  FFMA R18, R20, R18, R21 ;  /* 0x0000001214127223 */ /* 0x000fe20000000015 */
[----:B------:R0:W-:Y:S03]  /*0700*/  @!P0 STG.E.64 desc[UR4][R8.64], R6 ;  /* 0x0000000608008986 */ /* 0x0001e6000c101b04 */
[C---:B------:R-:W-:Y:S02]  /*0710*/  FSETP.GEU.AND P1, PT, R17.reuse, RZ, PT ;  /* 0x000000ff1100720b */ /* 0x040fe40003f2e000 */
[----:B------:R-:W-:Y:S01]  /*0720*/  FSETP.GEU.AND P2, PT, R18, RZ, PT ;  /* 0x000000ff1200720b */ /* 0x000fe20003f4e000 */
[----:B--2---:R-:W-:Y:S01]  /*0730*/  IMAD.WIDE R2, R0, 0x4, R2 ;  /* 0x0000000400027825 */ /* 0x004fe200078e0202 */
[----:B------:R-:W-:Y:S02]  /*0740*/  FSEL R4, R17, RZ, P1 ;  /* 0x000000ff11047208 */ /* 0x000fe40000800000 */
[----:B------:R-:W-:Y:S01]  /*0750*/  FSEL R5, R18, RZ, P2 ;  /* 0x000000ff12057208 */ /* 0x000fe20001000000 */
[----:B0-----:R-:W-:Y:S08]  /*0760*/  @P0 EXIT ;  /* 0x000000000000094d */ /* 0x001ff00003800000 */
[----:B------:R-:W-:Y:S01]  /*0770*/  STG.E.64 desc[UR4][R2.64], R4 ;  /* 0x0000000402007986 */ /* 0x000fe2000c101b04 */
[----:B------:R-:W-:Y:S05]  /*0780*/  EXIT ;  /* 0x000000000000794d */ /* 0x000fea0003800000 */
.L_x_0:
[----:B------:R-:W-:-:S00]  /*0790*/  BRA `(.L_x_0) ;  /* 0xfffffffc00fc7947 */ /* 0x000fc0000383ffff */
[----:B------:R-:W-:-:S00]  /*07a0*/  NOP ;  /* 0x0000000000007918 */ /* 0x000fc00000000000 */
        /* <DEDUP_REMOVED lines=13> */
.L_x_1:


//--------------------- .nv.global.init           --------------------------
	.section	.nv.global.init,"aw",@progbits
.nv.global.init:
	.type		_$_str,@object
	.size		_$_str,(_$_str_$_2 - _$_str)
_$_str:
        /*0000*/ 	.byte	0x5f, 0x5f, 0x43, 0x55, 0x44, 0x41, 0x5f, 0x46, 0x54, 0x5a, 0x00
	.type		_$_str_$_2,@object
	.size		_$_str_$_2,(.L_1 - _$_str_$_2)
_$_str_$_2:
        /*000b*/ 	.byte	0x5f, 0x5f, 0x43, 0x55, 0x44, 0x41, 0x5f, 0x50, 0x52, 0x45, 0x43, 0x5f, 0x53, 0x51, 0x52, 0x54
        /*001b*/ 	.byte	0x00
.L_1:


//--------------------- .nv.constant0.triton_poi_fused__native_batch_norm_legit_no_training_cat_relu_38 --------------------------
	.section	.nv.constant0.triton_poi_fused__native_batch_norm_legit_no_training_cat_relu_38,"a",@progbits
	.sectionflags	@""
	.align	4
.nv.constant0.triton_poi_fused__native_batch_norm_legit_no_training_cat_relu_38:
	.zero		604
